//
// Generated by NVIDIA NVVM Compiler
//
// Compiler Build ID: CL-36424714
// Cuda compilation tools, release 13.0, V13.0.88
// Based on NVVM 20.0.0
//

.version 9.0
.target sm_100
.address_size 64

	// .globl	_Z24exclusive_prefix_sum_gpuPiS_ii

.visible .entry _Z24exclusive_prefix_sum_gpuPiS_ii(
	.param .u64 .ptr .align 1 _Z24exclusive_prefix_sum_gpuPiS_ii_param_0,
	.param .u64 .ptr .align 1 _Z24exclusive_prefix_sum_gpuPiS_ii_param_1,
	.param .u32 _Z24exclusive_prefix_sum_gpuPiS_ii_param_2,
	.param .u32 _Z24exclusive_prefix_sum_gpuPiS_ii_param_3
)
{
	.reg .pred 	%p<13>;
	.reg .b32 	%r<29>;
	.reg .b64 	%rd<27>;

	ld.param.u64 	%rd5, [_Z24exclusive_prefix_sum_gpuPiS_ii_param_0];
	ld.param.u64 	%rd6, [_Z24exclusive_prefix_sum_gpuPiS_ii_param_1];
	ld.param.u32 	%r9, [_Z24exclusive_prefix_sum_gpuPiS_ii_param_2];
	ld.param.u32 	%r10, [_Z24exclusive_prefix_sum_gpuPiS_ii_param_3];
	cvta.to.global.u64 	%rd1, %rd6;
	cvta.to.global.u64 	%rd2, %rd5;
	mov.u32 	%r11, %nctaid.x;
	mov.u32 	%r12, %ntid.x;
	mul.lo.s32 	%r1, %r11, %r12;
	mov.u32 	%r13, %ctaid.x;
	mov.u32 	%r14, %tid.x;
	mad.lo.s32 	%r2, %r12, %r13, %r14;
	setp.le.s32 	%p1, %r1, %r10;
	@%p1 bra 	$L__BB0_7;
	setp.ge.s32 	%p9, %r2, %r10;
	@%p9 bra 	$L__BB0_16;
	setp.ne.s32 	%p10, %r9, 0;
	@%p10 bra 	$L__BB0_5;
	mul.wide.s32 	%rd21, %r2, 4;
	add.s64 	%rd22, %rd1, %rd21;
	mov.b32 	%r24, 0;
	st.global.u32 	[%rd22], %r24;
	setp.lt.s32 	%p12, %r2, 1;
	@%p12 bra 	$L__BB0_16;
	add.s32 	%r25, %r2, -1;
	mul.wide.u32 	%rd23, %r25, 4;
	add.s64 	%rd24, %rd2, %rd23;
	ld.global.u32 	%r26, [%rd24];
	mul.wide.u32 	%rd25, %r2, 4;
	add.s64 	%rd26, %rd1, %rd25;
	st.global.u32 	[%rd26], %r26;
	bra.uni 	$L__BB0_16;
$L__BB0_5:
	mul.wide.s32 	%rd17, %r2, 4;
	add.s64 	%rd18, %rd2, %rd17;
	ld.global.u32 	%r3, [%rd18];
	add.s64 	%rd3, %rd1, %rd17;
	st.global.u32 	[%rd3], %r3;
	setp.lt.s32 	%p11, %r2, %r9;
	@%p11 bra 	$L__BB0_16;
	sub.s32 	%r21, %r2, %r9;
	mul.wide.s32 	%rd19, %r21, 4;
	add.s64 	%rd20, %rd2, %rd19;
	ld.global.u32 	%r22, [%rd20];
	add.s32 	%r23, %r3, %r22;
	st.global.u32 	[%rd3], %r23;
	bra.uni 	$L__BB0_16;
$L__BB0_7:
	setp.eq.s32 	%p2, %r9, 0;
	@%p2 bra 	$L__BB0_12;
	setp.ge.s32 	%p3, %r2, %r10;
	@%p3 bra 	$L__BB0_16;
$L__BB0_9:
	mul.wide.s32 	%rd7, %r2, 4;
	add.s64 	%rd8, %rd2, %rd7;
	ld.global.u32 	%r7, [%rd8];
	add.s64 	%rd4, %rd1, %rd7;
	st.global.u32 	[%rd4], %r7;
	setp.lt.s32 	%p4, %r2, %r9;
	@%p4 bra 	$L__BB0_11;
	sub.s32 	%r15, %r2, %r9;
	mul.wide.s32 	%rd9, %r15, 4;
	add.s64 	%rd10, %rd2, %rd9;
	ld.global.u32 	%r16, [%rd10];
	add.s32 	%r17, %r7, %r16;
	st.global.u32 	[%rd4], %r17;
$L__BB0_11:
	add.s32 	%r2, %r2, %r1;
	setp.lt.s32 	%p5, %r2, %r10;
	@%p5 bra 	$L__BB0_9;
	bra.uni 	$L__BB0_16;
$L__BB0_12:
	setp.ge.s32 	%p6, %r2, %r10;
	@%p6 bra 	$L__BB0_16;
$L__BB0_13:
	mul.wide.s32 	%rd11, %r2, 4;
	add.s64 	%rd12, %rd1, %rd11;
	mov.b32 	%r18, 0;
	st.global.u32 	[%rd12], %r18;
	setp.lt.s32 	%p7, %r2, 1;
	@%p7 bra 	$L__BB0_15;
	add.s32 	%r19, %r2, -1;
	mul.wide.u32 	%rd13, %r19, 4;
	add.s64 	%rd14, %rd2, %rd13;
	ld.global.u32 	%r20, [%rd14];
	mul.wide.u32 	%rd15, %r2, 4;
	add.s64 	%rd16, %rd1, %rd15;
	st.global.u32 	[%rd16], %r20;
$L__BB0_15:
	add.s32 	%r2, %r2, %r1;
	setp.lt.s32 	%p8, %r2, %r10;
	@%p8 bra 	$L__BB0_13;
$L__BB0_16:
	ret;

}


// ===== COMPILED SASS (sm_100) =====

	.target	sm_100

	.elftype	@"ET_EXEC"


//--------------------- .note.nv.tkinfo           --------------------------
	.section	.note.nv.tkinfo,"",@"SHT_NOTE"
	.sectionflags	@"SHF_NOTE_NV_TKINFO"
	.tkinfo
        /*0018*/ 	.word	0x00000002
        /*0030*/ 	.string	""
        /*0030*/ 	.string	"ptxas"
        /*0030*/ 	.string	"Cuda compilation tools, release 13.0, V13.0.88"
        /*0030*/ 	.string	"Build cuda_13.0.r13.0/compiler.36424714_0"
        /*0030*/ 	.string	"-arch sm_100 -m 64 "



//--------------------- .note.nv.cuinfo           --------------------------
	.section	.note.nv.cuinfo,"",@"SHT_NOTE"
	.sectionflags	@"SHF_NOTE_NV_CUINFO"
        /*0018*/ 	.short	0x0002
        /*001a*/ 	.short	0x0064
        /*001c*/ 	.short	0x0082
	.zero		2


//--------------------- .nv.info                  --------------------------
	.section	.nv.info,"",@"SHT_CUDA_INFO"
	.align	4


	//----- nvinfo : EIATTR_REGCOUNT
	.align		4
        /*0000*/ 	.byte	0x04, 0x2f
        /*0002*/ 	.short	(.L_1 - .L_0)
	.align		4
.L_0:
        /*0004*/ 	.word	index@(_Z24exclusive_prefix_sum_gpuPiS_ii)
        /*0008*/ 	.word	0x00000010


	//----- nvinfo : EIATTR_FRAME_SIZE
	.align		4
.L_1:
        /*000c*/ 	.byte	0x04, 0x11
        /*000e*/ 	.short	(.L_3 - .L_2)
	.align		4
.L_2:
        /*0010*/ 	.word	index@(_Z24exclusive_prefix_sum_gpuPiS_ii)
        /*0014*/ 	.word	0x00000000


	//----- nvinfo : EIATTR_MIN_STACK_SIZE
	.align		4
.L_3:
        /*0018*/ 	.byte	0x04, 0x12
        /*001a*/ 	.short	(.L_5 - .L_4)
	.align		4
.L_4:
        /*001c*/ 	.word	index@(_Z24exclusive_prefix_sum_gpuPiS_ii)
        /*0020*/ 	.word	0x00000000
.L_5:


//--------------------- .nv.compat                --------------------------
	.section	.nv.compat,"",@"SHT_CUDA_COMPAT_INFO"
	.align	4
        /*0000*/ 	.byte	0x02, 0x09, 0x00, 0x00, 0x02, 0x02, 0x01, 0x00, 0x02, 0x05, 0x05, 0x00, 0x03, 0x07, 0x01, 0x01
        /*0010*/ 	.byte	0x02, 0x03, 0x00, 0x00, 0x02, 0x06, 0x01, 0x00, 0x04, 0x0b, 0x08, 0x00, 0x09, 0x00, 0x00, 0x00
        /*0020*/ 	.byte	0x00, 0x00, 0x00, 0x00


//--------------------- .nv.info._Z24exclusive_prefix_sum_gpuPiS_ii --------------------------
	.section	.nv.info._Z24exclusive_prefix_sum_gpuPiS_ii,"",@"SHT_CUDA_INFO"
	.sectionflags	@""
	.align	4


	//----- nvinfo : EIATTR_CUDA_API_VERSION
	.align		4
        /*0000*/ 	.byte	0x04, 0x37
        /*0002*/ 	.short	(.L_7 - .L_6)
.L_6:
        /*0004*/ 	.word	0x00000082


	//----- nvinfo : EIATTR_KPARAM_INFO
	.align		4
.L_7:
        /*0008*/ 	.byte	0x04, 0x17
        /*000a*/ 	.short	(.L_9 - .L_8)
.L_8:
        /*000c*/ 	.word	0x00000000
        /*0010*/ 	.short	0x0003
        /*0012*/ 	.short	0x0014
        /*0014*/ 	.byte	0x00, 0xf0, 0x11, 0x00


	//----- nvinfo : EIATTR_KPARAM_INFO
	.align		4
.L_9:
        /*0018*/ 	.byte	0x04, 0x17
        /*001a*/ 	.short	(.L_11 - .L_10)
.L_10:
        /*001c*/ 	.word	0x00000000
        /*0020*/ 	.short	0x0002
        /*0022*/ 	.short	0x0010
        /*0024*/ 	.byte	0x00, 0xf0, 0x11, 0x00


	//----- nvinfo : EIATTR_KPARAM_INFO
	.align		4
.L_11:
        /*0028*/ 	.byte	0x04, 0x17
        /*002a*/ 	.short	(.L_13 - .L_12)
.L_12:
        /*002c*/ 	.word	0x00000000
        /*0030*/ 	.short	0x0001
        /*0032*/ 	.short	0x0008
        /*0034*/ 	.byte	0x00, 0xf5, 0x21, 0x00


	//----- nvinfo : EIATTR_KPARAM_INFO
	.align		4
.L_13:
        /*0038*/ 	.byte	0x04, 0x17
        /*003a*/ 	.short	(.L_15 - .L_14)
.L_14:
        /*003c*/ 	.word	0x00000000
        /*0040*/ 	.short	0x0000
        /*0042*/ 	.short	0x0000
        /*0044*/ 	.byte	0x00, 0xf5, 0x21, 0x00


	//----- nvinfo : EIATTR_SPARSE_MMA_MASK
	.align		4
.L_15:
        /*0048*/ 	.byte	0x03, 0x50
        /*004a*/ 	.short	0x0000


	//----- nvinfo : EIATTR_MAXREG_COUNT
	.align		4
        /*004c*/ 	.byte	0x03, 0x1b
        /*004e*/ 	.short	0x00ff


	//----- nvinfo : EIATTR_MERCURY_ISA_VERSION
	.align		4
        /*0050*/ 	.byte	0x03, 0x5f
        /*0052*/ 	.short	0x0101


	//----- nvinfo : EIATTR_VRC_CTA_INIT_COUNT
	.align		4
        /*0054*/ 	.byte	0x02, 0x4a
	.zero		1
	.zero		1


	//----- nvinfo : EIATTR_EXIT_INSTR_OFFSETS
	.align		4
        /*0058*/ 	.byte	0x04, 0x1c
        /*005a*/ 	.short	(.L_17 - .L_16)


	//   ....[0]....
.L_16:
        /*005c*/ 	.word	0x000000c0


	//   ....[1]....
        /*0060*/ 	.word	0x00000140


	//   ....[2]....
        /*0064*/ 	.word	0x000001b0


	//   ....[3]....
        /*0068*/ 	.word	0x00000230


	//   ....[4]....
        /*006c*/ 	.word	0x00000290


	//   ....[5]....
        /*0070*/ 	.word	0x00000320


	//   ....[6]....
        /*0074*/ 	.word	0x00000430


	//   ....[7]....
        /*0078*/ 	.word	0x00000480


	//   ....[8]....
        /*007c*/ 	.word	0x00000570


	//----- nvinfo : EIATTR_CRS_STACK_SIZE
	.align		4
.L_17:
        /*0080*/ 	.byte	0x04, 0x1e
        /*0082*/ 	.short	(.L_19 - .L_18)
.L_18:
        /*0084*/ 	.word	0x00000000


	//----- nvinfo : EIATTR_CBANK_PARAM_SIZE
	.align		4
.L_19:
        /*0088*/ 	.byte	0x03, 0x19
        /*008a*/ 	.short	0x0018


	//----- nvinfo : EIATTR_PARAM_CBANK
	.align		4
        /*008c*/ 	.byte	0x04, 0x0a
        /*008e*/ 	.short	(.L_21 - .L_20)
	.align		4
.L_20:
        /*0090*/ 	.word	index@(.nv.constant0._Z24exclusive_prefix_sum_gpuPiS_ii)
        /*0094*/ 	.short	0x0380
        /*0096*/ 	.short	0x0018


	//----- nvinfo : EIATTR_SW_WAR
	.align		4
.L_21:
        /*0098*/ 	.byte	0x04, 0x36
        /*009a*/ 	.short	(.L_23 - .L_22)
.L_22:
        /*009c*/ 	.word	0x00000008
.L_23:


//--------------------- .nv.callgraph             --------------------------
	.section	.nv.callgraph,"",@"SHT_CUDA_CALLGRAPH"
	.align	4
	.sectionentsize	8
	.align		4
        /*0000*/ 	.word	0x00000000
	.align		4
        /*0004*/ 	.word	0xffffffff
	.align		4
        /*0008*/ 	.word	0x00000000
	.align		4
        /*000c*/ 	.word	0xfffffffe
	.align		4
        /*0010*/ 	.word	0x00000000
	.align		4
        /*0014*/ 	.word	0xfffffffd
	.align		4
        /*0018*/ 	.word	0x00000000
	.align		4
        /*001c*/ 	.word	0xfffffffc


//--------------------- .text._Z24exclusive_prefix_sum_gpuPiS_ii --------------------------
	.section	.text._Z24exclusive_prefix_sum_gpuPiS_ii,"ax",@progbits
	.align	128
        .global         _Z24exclusive_prefix_sum_gpuPiS_ii
        .type           _Z24exclusive_prefix_sum_gpuPiS_ii,@function
        .size           _Z24exclusive_prefix_sum_gpuPiS_ii,(.L_x_10 - _Z24exclusive_prefix_sum_gpuPiS_ii)
        .other          _Z24exclusive_prefix_sum_gpuPiS_ii,@"STO_CUDA_ENTRY STV_DEFAULT"
_Z24exclusive_prefix_sum_gpuPiS_ii:
.text._Z24exclusive_prefix_sum_gpuPiS_ii:
[----:B------:R-:W-:Y:S01]  /*0000*/  LDC R1, c[0x0][0x37c] ;  /* 0x0000df00ff017b82 */ /* 0x000fe20000000800 */
[----:B------:R-:W0:Y:S01]  /*0010*/  LDCU UR4, c[0x0][0x370] ;  /* 0x00006e00ff0477ac */ /* 0x000e220008000800 */
[----:B------:R-:W1:Y:S01]  /*0020*/  S2R R0, SR_CTAID.X ;  /* 0x0000000000007919 */ /* 0x000e620000002500 */
[----:B------:R-:W0:Y:S01]  /*0030*/  LDCU UR5, c[0x0][0x360] ;  /* 0x00006c00ff0577ac */ /* 0x000e220008000800 */
[----:B------:R-:W1:Y:S01]  /*0040*/  S2R R3, SR_TID.X ;  /* 0x0000000000037919 */ /* 0x000e620000002100 */
[----:B------:R-:W2:Y:S01]  /*0050*/  LDCU UR8, c[0x0][0x394] ;  /* 0x00007280ff0877ac */ /* 0x000ea20008000800 */
[----:B------:R-:W3:Y:S01]  /*0060*/  LDCU.64 UR6, c[0x0][0x358] ;  /* 0x00006b00ff0677ac */ /* 0x000ee20008000a00 */
[----:B0-----:R-:W-:-:S04]  /*0070*/  UIMAD UR4, UR4, UR5, URZ ;  /* 0x00000005040472a4 */ /* 0x001fc8000f8e02ff */
[----:B--2---:R-:W-:Y:S01]  /*0080*/  UISETP.GT.AND UP0, UPT, UR4, UR8, UPT ;  /* 0x000000080400728c */ /* 0x004fe2000bf04270 */
[----:B-1----:R-:W-:-:S08]  /*0090*/  IMAD R0, R0, UR5, R3 ;  /* 0x0000000500007c24 */ /* 0x002fd0000f8e0203 */
[----:B---3--:R-:W-:Y:S05]  /*00a0*/  BRA.U !UP0, `(.L_x_0) ;  /* 0x00000001087c7547 */ /* 0x008fea000b800000 */
[----:B------:R-:W-:-:S13]  /*00b0*/  ISETP.GE.AND P0, PT, R0, UR8, PT ;  /* 0x0000000800007c0c */ /* 0x000fda000bf06270 */
[----:B------:R-:W-:Y:S05]  /*00c0*/  @P0 EXIT ;  /* 0x000000000000094d */ /* 0x000fea0003800000 */
[----:B------:R-:W0:Y:S02]  /*00d0*/  LDCU UR4, c[0x0][0x390] ;  /* 0x00007200ff0477ac */ /* 0x000e240008000800 */
[----:B0-----:R-:W-:-:S09]  /*00e0*/  UISETP.NE.AND UP0, UPT, UR4, URZ, UPT ;  /* 0x000000ff0400728c */ /* 0x001fd2000bf05270 */
[----:B------:R-:W-:Y:S05]  /*00f0*/  BRA.U UP0, `(.L_x_1) ;  /* 0x0000000100307547 */ /* 0x000fea000b800000 */
[----:B------:R-:W0:Y:S01]  /*0100*/  LDC.64 R4, c[0x0][0x388] ;  /* 0x0000e200ff047b82 */ /* 0x000e220000000a00 */
[C---:B------:R-:W-:Y:S01]  /*0110*/  ISETP.GE.AND P0, PT, R0.reuse, 0x1, PT ;  /* 0x000000010000780c */ /* 0x040fe20003f06270 */
[----:B0-----:R-:W-:-:S05]  /*0120*/  IMAD.WIDE R2, R0, 0x4, R4 ;  /* 0x0000000400027825 */ /* 0x001fca00078e0204 */
[----:B------:R0:W-:Y:S07]  /*0130*/  STG.E desc[UR6][R2.64], RZ ;  /* 0x000000ff02007986 */ /* 0x0001ee000c101906 */
[----:B------:R-:W-:Y:S05]  /*0140*/  @!P0 EXIT ;  /* 0x000000000000894d */ /* 0x000fea0003800000 */
[----:B0-----:R-:W0:Y:S01]  /*0150*/  LDC.64 R2, c[0x0][0x380] ;  /* 0x0000e000ff027b82 */ /* 0x001e220000000a00 */
[----:B------:R-:W-:-:S05]  /*0160*/  IADD3 R7, PT, PT, R0, -0x1, RZ ;  /* 0xffffffff00077810 */ /* 0x000fca0007ffe0ff */
[----:B0-----:R-:W-:-:S06]  /*0170*/  IMAD.WIDE.U32 R2, R7, 0x4, R2 ;  /* 0x0000000407027825 */ /* 0x001fcc00078e0002 */
[----:B------:R-:W2:Y:S01]  /*0180*/  LDG.E R3, desc[UR6][R2.64] ;  /* 0x0000000602037981 */ /* 0x000ea2000c1e1900 */
[----:B------:R-:W-:-:S05]  /*0190*/  IMAD.WIDE.U32 R4, R0, 0x4, R4 ;  /* 0x0000000400047825 */ /* 0x000fca00078e0004 */
[----:B--2---:R-:W-:Y:S01]  /*01a0*/  STG.E desc[UR6][R4.64], R3 ;  /* 0x0000000304007986 */ /* 0x004fe2000c101906 */
[----:B------:R-:W-:Y:S05]  /*01b0*/  EXIT ;  /* 0x000000000000794d */ /* 0x000fea0003800000 */
.L_x_1:
[----:B------:R-:W0:Y:S08]  /*01c0*/  LDC.64 R4, c[0x0][0x380] ;  /* 0x0000e000ff047b82 */ /* 0x000e300000000a00 */
[----:B------:R-:W1:Y:S01]  /*01d0*/  LDC.64 R6, c[0x0][0x388] ;  /* 0x0000e200ff067b82 */ /* 0x000e620000000a00 */
[----:B0-----:R-:W-:-:S05]  /*01e0*/  IMAD.WIDE R2, R0, 0x4, R4 ;  /* 0x0000000400027825 */ /* 0x001fca00078e0204 */
[----:B------:R-:W2:Y:S01]  /*01f0*/  LDG.E R9, desc[UR6][R2.64] ;  /* 0x0000000602097981 */ /* 0x000ea2000c1e1900 */
[C---:B------:R-:W-:Y:S01]  /*0200*/  ISETP.GE.AND P0, PT, R0.reuse, UR4, PT ;  /* 0x0000000400007c0c */ /* 0x040fe2000bf06270 */
[----:B-1----:R-:W-:-:S05]  /*0210*/  IMAD.WIDE R6, R0, 0x4, R6 ;  /* 0x0000000400067825 */ /* 0x002fca00078e0206 */
[----:B--2---:R0:W-:Y:S07]  /*0220*/  STG.E desc[UR6][R6.64], R9 ;  /* 0x0000000906007986 */ /* 0x0041ee000c101906 */
[----:B------:R-:W-:Y:S05]  /*0230*/  @!P0 EXIT ;  /* 0x000000000000894d */ /* 0x000fea0003800000 */
[----:B------:R-:W-:-:S05]  /*0240*/  IADD3 R3, PT, PT, R0, -UR4, RZ ;  /* 0x8000000400037c10 */ /* 0x000fca000fffe0ff */
[----:B------:R-:W-:-:S06]  /*0250*/  IMAD.WIDE R2, R3, 0x4, R4 ;  /* 0x0000000403027825 */ /* 0x000fcc00078e0204 */
[----:B------:R-:W2:Y:S02]  /*0260*/  LDG.E R2, desc[UR6][R2.64] ;  /* 0x0000000602027981 */ /* 0x000ea4000c1e1900 */
[----:B--2---:R-:W-:-:S05]  /*0270*/  IADD3 R5, PT, PT, R9, R2, RZ ;  /* 0x0000000209057210 */ /* 0x004fca0007ffe0ff */
[----:B------:R-:W-:Y:S01]  /*0280*/  STG.E desc[UR6][R6.64], R5 ;  /* 0x0000000506007986 */ /* 0x000fe2000c101906 */
[----:B------:R-:W-:Y:S05]  /*0290*/  EXIT ;  /* 0x000000000000794d */ /* 0x000fea0003800000 */
.L_x_0:
[----:B------:R-:W0:Y:S02]  /*02a0*/  LDCU UR5, c[0x0][0x390] ;  /* 0x00007200ff0577ac */ /* 0x000e240008000800 */
[----:B0-----:R-:W-:-:S09]  /*02b0*/  UISETP.NE.AND UP0, UPT, UR5, URZ, UPT ;  /* 0x000000ff0500728c */ /* 0x001fd2000bf05270 */
[----:B------:R-:W-:Y:S05]  /*02c0*/  BRA.U !UP0, `(.L_x_2) ;  /* 0x00000001085c7547 */ /* 0x000fea000b800000 */
[----:B------:R-:W0:Y:S01]  /*02d0*/  LDC R13, c[0x0][0x390] ;  /* 0x0000e400ff0d7b82 */ /* 0x000e220000000800 */
[----:B------:R-:W-:Y:S01]  /*02e0*/  ISETP.GE.AND P0, PT, R0, UR8, PT ;  /* 0x0000000800007c0c */ /* 0x000fe2000bf06270 */
[----:B------:R-:W1:Y:S06]  /*02f0*/  LDCU UR5, c[0x0][0x394] ;  /* 0x00007280ff0577ac */ /* 0x000e6c0008000800 */
[----:B------:R-:W2:Y:S08]  /*0300*/  LDC.64 R6, c[0x0][0x380] ;  /* 0x0000e000ff067b82 */ /* 0x000eb00000000a00 */
[----:B------:R-:W3:Y:S01]  /*0310*/  LDC.64 R8, c[0x0][0x388] ;  /* 0x0000e200ff087b82 */ /* 0x000ee20000000a00 */
[----:B-1----:R-:W-:Y:S05]  /*0320*/  @P0 EXIT ;  /* 0x000000000000094d */ /* 0x002fea0003800000 */
.L_x_5:
[----:B--2---:R-:W-:-:S05]  /*0330*/  IMAD.WIDE R2, R0, 0x4, R6 ;  /* 0x0000000400027825 */ /* 0x004fca00078e0206 */
[----:B01----:R-:W2:Y:S01]  /*0340*/  LDG.E R11, desc[UR6][R2.64] ;  /* 0x00000006020b7981 */ /* 0x003ea2000c1e1900 */
[C---:B---3--:R-:W-:Y:S01]  /*0350*/  IMAD.WIDE R4, R0.reuse, 0x4, R8 ;  /* 0x0000000400047825 */ /* 0x048fe200078e0208 */
[----:B0-----:R-:W-:Y:S01]  /*0360*/  ISETP.GE.AND P0, PT, R0, R13, PT ;  /* 0x0000000d0000720c */ /* 0x001fe20003f06270 */
[----:B------:R-:W-:Y:S03]  /*0370*/  BSSY.RECONVERGENT B0, `(.L_x_3) ;  /* 0x0000008000007945 */ /* 0x000fe60003800200 */
[----:B--2---:R0:W-:Y:S09]  /*0380*/  STG.E desc[UR6][R4.64], R11 ;  /* 0x0000000b04007986 */ /* 0x0041f2000c101906 */
[----:B------:R-:W-:Y:S05]  /*0390*/  @!P0 BRA `(.L_x_4) ;  /* 0x0000000000148947 */ /* 0x000fea0003800000 */
[----:B------:R-:W-:-:S04]  /*03a0*/  IMAD.IADD R3, R0, 0x1, -R13 ;  /* 0x0000000100037824 */ /* 0x000fc800078e0a0d */
[----:B------:R-:W-:-:S06]  /*03b0*/  IMAD.WIDE R2, R3, 0x4, R6 ;  /* 0x0000000403027825 */ /* 0x000fcc00078e0206 */
[----:B------:R-:W0:Y:S02]  /*03c0*/  LDG.E R2, desc[UR6][R2.64] ;  /* 0x0000000602027981 */ /* 0x000e24000c1e1900 */
[----:B0-----:R-:W-:-:S05]  /*03d0*/  IADD3 R11, PT, PT, R11, R2, RZ ;  /* 0x000000020b0b7210 */ /* 0x001fca0007ffe0ff */
[----:B------:R1:W-:Y:S02]  /*03e0*/  STG.E desc[UR6][R4.64], R11 ;  /* 0x0000000b04007986 */ /* 0x0003e4000c101906 */
.L_x_4:
[----:B------:R-:W-:Y:S05]  /*03f0*/  BSYNC.RECONVERGENT B0 ;  /* 0x0000000000007941 */ /* 0x000fea0003800200 */
.L_x_3:
[----:B------:R-:W-:-:S05]  /*0400*/  VIADD R0, R0, UR4 ;  /* 0x0000000400007c36 */ /* 0x000fca0008000000 */
[----:B------:R-:W-:-:S13]  /*0410*/  ISETP.GE.AND P0, PT, R0, UR5, PT ;  /* 0x0000000500007c0c */ /* 0x000fda000bf06270 */
[----:B------:R-:W-:Y:S05]  /*0420*/  @!P0 BRA `(.L_x_5) ;  /* 0xfffffffc00c08947 */ /* 0x000fea000383ffff */
[----:B------:R-:W-:Y:S05]  /*0430*/  EXIT ;  /* 0x000000000000794d */ /* 0x000fea0003800000 */
.L_x_2:
[----:B------:R-:W0:Y:S01]  /*0440*/  LDC.64 R6, c[0x0][0x388] ;  /* 0x0000e200ff067b82 */ /* 0x000e220000000a00 */
[----:B------:R-:W-:Y:S01]  /*0450*/  ISETP.GE.AND P0, PT, R0, UR8, PT ;  /* 0x0000000800007c0c */ /* 0x000fe2000bf06270 */
[----:B------:R-:W1:Y:S06]  /*0460*/  LDCU UR5, c[0x0][0x394] ;  /* 0x00007280ff0577ac */ /* 0x000e6c0008000800 */
[----:B------:R-:W2:Y:S06]  /*0470*/  LDC.64 R8, c[0x0][0x380] ;  /* 0x0000e000ff087b82 */ /* 0x000eac0000000a00 */
[----:B-1----:R-:W-:Y:S05]  /*0480*/  @P0 EXIT ;  /* 0x000000000000094d */ /* 0x002fea0003800000 */
.L_x_8:
[C---:B01----:R-:W-:Y:S01]  /*0490*/  IMAD.WIDE R2, R0.reuse, 0x4, R6 ;  /* 0x0000000400027825 */ /* 0x043fe200078e0206 */
[----:B------:R-:W-:Y:S01]  /*04a0*/  ISETP.GE.AND P0, PT, R0, 0x1, PT ;  /* 0x000000010000780c */ /* 0x000fe20003f06270 */
[----:B------:R-:W-:Y:S03]  /*04b0*/  BSSY.RECONVERGENT B0, `(.L_x_6) ;  /* 0x0000008000007945 */ /* 0x000fe60003800200 */
[----:B------:R0:W-:Y:S09]  /*04c0*/  STG.E desc[UR6][R2.64], RZ ;  /* 0x000000ff02007986 */ /* 0x0001f2000c101906 */
[----:B------:R-:W-:Y:S05]  /*04d0*/  @!P0 BRA `(.L_x_7) ;  /* 0x0000000000148947 */ /* 0x000fea0003800000 */
[----:B0-----:R-:W-:-:S05]  /*04e0*/  IADD3 R3, PT, PT, R0, -0x1, RZ ;  /* 0xffffffff00037810 */ /* 0x001fca0007ffe0ff */
[----:B--2---:R-:W-:-:S06]  /*04f0*/  IMAD.WIDE.U32 R2, R3, 0x4, R8 ;  /* 0x0000000403027825 */ /* 0x004fcc00078e0008 */
[----:B------:R-:W2:Y:S01]  /*0500*/  LDG.E R3, desc[UR6][R2.64] ;  /* 0x0000000602037981 */ /* 0x000ea2000c1e1900 */
[----:B------:R-:W-:-:S05]  /*0510*/  IMAD.WIDE.U32 R4, R0, 0x4, R6 ;  /* 0x0000000400047825 */ /* 0x000fca00078e0006 */
[----:B--2---:R1:W-:Y:S02]  /*0520*/  STG.E desc[UR6][R4.64], R3 ;  /* 0x0000000304007986 */ /* 0x0043e4000c101906 */
.L_x_7:
[----:B------:R-:W-:Y:S05]  /*0530*/  BSYNC.RECONVERGENT B0 ;  /* 0x0000000000007941 */ /* 0x000fea0003800200 */
.L_x_6:
[----:B------:R-:W-:-:S04]  /*0540*/  IADD3 R0, PT, PT, R0, UR4, RZ ;  /* 0x0000000400007c10 */ /* 0x000fc8000fffe0ff */
[----:B------:R-:W-:-:S13]  /*0550*/  ISETP.GE.AND P0, PT, R0, UR5, PT ;  /* 0x0000000500007c0c */ /* 0x000fda000bf06270 */
[----:B------:R-:W-:Y:S05]  /*0560*/  @!P0 BRA `(.L_x_8) ;  /* 0xfffffffc00c88947 */ /* 0x000fea000383ffff */
[----:B------:R-:W-:Y:S05]  /*0570*/  EXIT ;  /* 0x000000000000794d */ /* 0x000fea0003800000 */
.L_x_9:
[----:B------:R-:W-:-:S00]  /*0580*/  BRA `(.L_x_9) ;  /* 0xfffffffc00fc7947 */ /* 0x000fc0000383ffff */
[----:B------:R-:W-:-:S00]  /*0590*/  NOP ;  /* 0x0000000000007918 */ /* 0x000fc00000000000 */
        /* <DEDUP_REMOVED lines=14> */
.L_x_10:


//--------------------- .nv.shared.reserved.0     --------------------------
	.section	.nv.shared.reserved.0,"aw",@nobits
	.weak		__nv_reservedSMEM_offset_0_alias
	.size		__nv_reservedSMEM_offset_0_alias, 0, 64
	.other		__nv_reservedSMEM_offset_0_alias,@"STO_CUDA_RESERVED_SHARED STV_DEFAULT"
__nv_reservedSMEM_offset_0_alias:
	.zero		0
	.zero		64


//--------------------- .nv.constant0._Z24exclusive_prefix_sum_gpuPiS_ii --------------------------
	.section	.nv.constant0._Z24exclusive_prefix_sum_gpuPiS_ii,"a",@progbits
	.sectionflags	@""
	.align	4
.nv.constant0._Z24exclusive_prefix_sum_gpuPiS_ii:
	.zero		920


//--------------------- SYMBOLS --------------------------

	.type		.nv.reservedSmem.offset0,@object
	.size		.nv.reservedSmem.offset0,0x4
